//
// Generated by NVIDIA NVVM Compiler
//
// Compiler Build ID: CL-36424714
// Cuda compilation tools, release 13.0, V13.0.88
// Based on NVVM 20.0.0
//

.version 9.0
.target sm_100
.address_size 64

	// .globl	_Z29gemm_global_memory_coalescingiiiPfS_S_

.visible .entry _Z29gemm_global_memory_coalescingiiiPfS_S_(
	.param .u32 _Z29gemm_global_memory_coalescingiiiPfS_S__param_0,
	.param .u32 _Z29gemm_global_memory_coalescingiiiPfS_S__param_1,
	.param .u32 _Z29gemm_global_memory_coalescingiiiPfS_S__param_2,
	.param .u64 .ptr .align 1 _Z29gemm_global_memory_coalescingiiiPfS_S__param_3,
	.param .u64 .ptr .align 1 _Z29gemm_global_memory_coalescingiiiPfS_S__param_4,
	.param .u64 .ptr .align 1 _Z29gemm_global_memory_coalescingiiiPfS_S__param_5
)
{
	.reg .pred 	%p<13>;
	.reg .b32 	%r<94>;
	.reg .b32 	%f<68>;
	.reg .b64 	%rd<69>;

	ld.param.u32 	%r46, [_Z29gemm_global_memory_coalescingiiiPfS_S__param_0];
	ld.param.u32 	%r44, [_Z29gemm_global_memory_coalescingiiiPfS_S__param_1];
	ld.param.u32 	%r47, [_Z29gemm_global_memory_coalescingiiiPfS_S__param_2];
	ld.param.u64 	%rd4, [_Z29gemm_global_memory_coalescingiiiPfS_S__param_3];
	ld.param.u64 	%rd5, [_Z29gemm_global_memory_coalescingiiiPfS_S__param_4];
	ld.param.u64 	%rd3, [_Z29gemm_global_memory_coalescingiiiPfS_S__param_5];
	cvta.to.global.u64 	%rd1, %rd5;
	cvta.to.global.u64 	%rd2, %rd4;
	mov.u32 	%r48, %ctaid.x;
	mov.u32 	%r49, %ntid.x;
	mul.lo.s32 	%r1, %r48, %r49;
	mov.u32 	%r2, %tid.x;
	add.s32 	%r3, %r1, %r2;
	mov.u32 	%r50, %ctaid.y;
	mov.u32 	%r51, %ntid.y;
	mov.u32 	%r52, %tid.y;
	mad.lo.s32 	%r53, %r50, %r51, %r52;
	setp.ge.u32 	%p1, %r3, %r46;
	setp.ge.u32 	%p2, %r53, %r47;
	or.pred  	%p3, %p1, %p2;
	@%p3 bra 	$L__BB0_14;
	setp.lt.s32 	%p4, %r44, 1;
	mov.f32 	%f67, 0f00000000;
	@%p4 bra 	$L__BB0_13;
	mul.lo.s32 	%r5, %r44, %r53;
	and.b32  	%r6, %r44, 7;
	setp.lt.u32 	%p5, %r44, 8;
	mov.f32 	%f67, 0f00000000;
	mov.b32 	%r92, 0;
	@%p5 bra 	$L__BB0_5;
	and.b32  	%r92, %r44, 2147483640;
	neg.s32 	%r90, %r92;
	add.s32 	%r55, %r2, %r47;
	add.s32 	%r89, %r55, %r1;
	shl.b32 	%r10, %r47, 3;
	shl.b32 	%r56, %r47, 1;
	add.s32 	%r88, %r3, %r56;
	mad.lo.s32 	%r87, %r47, 3, %r3;
	shl.b32 	%r57, %r47, 2;
	add.s32 	%r86, %r3, %r57;
	mad.lo.s32 	%r85, %r47, 5, %r3;
	mad.lo.s32 	%r84, %r47, 6, %r3;
	mad.lo.s32 	%r83, %r47, 7, %r3;
	add.s32 	%r81, %r5, 3;
	mov.f32 	%f67, 0f00000000;
	mov.u32 	%r82, %r3;
$L__BB0_4:
	.pragma "nounroll";
	add.s32 	%r58, %r81, -3;
	mul.wide.u32 	%rd6, %r58, 4;
	add.s64 	%rd7, %rd2, %rd6;
	ld.global.f32 	%f17, [%rd7];
	mul.wide.u32 	%rd8, %r82, 4;
	add.s64 	%rd9, %rd1, %rd8;
	ld.global.f32 	%f18, [%rd9];
	fma.rn.f32 	%f19, %f17, %f18, %f67;
	add.s32 	%r59, %r81, -2;
	mul.wide.u32 	%rd10, %r59, 4;
	add.s64 	%rd11, %rd2, %rd10;
	ld.global.f32 	%f20, [%rd11];
	mul.wide.u32 	%rd12, %r89, 4;
	add.s64 	%rd13, %rd1, %rd12;
	ld.global.f32 	%f21, [%rd13];
	fma.rn.f32 	%f22, %f20, %f21, %f19;
	add.s32 	%r60, %r81, -1;
	mul.wide.u32 	%rd14, %r60, 4;
	add.s64 	%rd15, %rd2, %rd14;
	ld.global.f32 	%f23, [%rd15];
	mul.wide.u32 	%rd16, %r88, 4;
	add.s64 	%rd17, %rd1, %rd16;
	ld.global.f32 	%f24, [%rd17];
	fma.rn.f32 	%f25, %f23, %f24, %f22;
	add.s32 	%r61, %r81, 4;
	mul.wide.u32 	%rd18, %r81, 4;
	add.s64 	%rd19, %rd2, %rd18;
	ld.global.f32 	%f26, [%rd19];
	mul.wide.u32 	%rd20, %r87, 4;
	add.s64 	%rd21, %rd1, %rd20;
	ld.global.f32 	%f27, [%rd21];
	fma.rn.f32 	%f28, %f26, %f27, %f25;
	add.s32 	%r62, %r81, 1;
	mul.wide.u32 	%rd22, %r62, 4;
	add.s64 	%rd23, %rd2, %rd22;
	ld.global.f32 	%f29, [%rd23];
	mul.wide.u32 	%rd24, %r86, 4;
	add.s64 	%rd25, %rd1, %rd24;
	ld.global.f32 	%f30, [%rd25];
	fma.rn.f32 	%f31, %f29, %f30, %f28;
	add.s32 	%r63, %r81, 2;
	mul.wide.u32 	%rd26, %r63, 4;
	add.s64 	%rd27, %rd2, %rd26;
	ld.global.f32 	%f32, [%rd27];
	mul.wide.u32 	%rd28, %r85, 4;
	add.s64 	%rd29, %rd1, %rd28;
	ld.global.f32 	%f33, [%rd29];
	fma.rn.f32 	%f34, %f32, %f33, %f31;
	add.s32 	%r64, %r81, 3;
	mul.wide.u32 	%rd30, %r64, 4;
	add.s64 	%rd31, %rd2, %rd30;
	ld.global.f32 	%f35, [%rd31];
	mul.wide.u32 	%rd32, %r84, 4;
	add.s64 	%rd33, %rd1, %rd32;
	ld.global.f32 	%f36, [%rd33];
	fma.rn.f32 	%f37, %f35, %f36, %f34;
	mul.wide.u32 	%rd34, %r61, 4;
	add.s64 	%rd35, %rd2, %rd34;
	ld.global.f32 	%f38, [%rd35];
	mul.wide.u32 	%rd36, %r83, 4;
	add.s64 	%rd37, %rd1, %rd36;
	ld.global.f32 	%f39, [%rd37];
	fma.rn.f32 	%f67, %f38, %f39, %f37;
	add.s32 	%r90, %r90, 8;
	add.s32 	%r89, %r89, %r10;
	add.s32 	%r88, %r88, %r10;
	add.s32 	%r87, %r87, %r10;
	add.s32 	%r86, %r86, %r10;
	add.s32 	%r85, %r85, %r10;
	add.s32 	%r84, %r84, %r10;
	add.s32 	%r83, %r83, %r10;
	add.s32 	%r82, %r82, %r10;
	add.s32 	%r81, %r81, 8;
	setp.ne.s32 	%p6, %r90, 0;
	@%p6 bra 	$L__BB0_4;
$L__BB0_5:
	setp.eq.s32 	%p7, %r6, 0;
	@%p7 bra 	$L__BB0_13;
	and.b32  	%r39, %r44, 3;
	setp.lt.u32 	%p8, %r6, 4;
	@%p8 bra 	$L__BB0_8;
	add.s32 	%r65, %r92, %r5;
	mul.wide.u32 	%rd38, %r65, 4;
	add.s64 	%rd39, %rd2, %rd38;
	ld.global.f32 	%f41, [%rd39];
	mad.lo.s32 	%r66, %r92, %r47, %r3;
	mul.wide.u32 	%rd40, %r66, 4;
	add.s64 	%rd41, %rd1, %rd40;
	ld.global.f32 	%f42, [%rd41];
	fma.rn.f32 	%f43, %f41, %f42, %f67;
	add.s32 	%r67, %r65, 1;
	mul.wide.u32 	%rd42, %r67, 4;
	add.s64 	%rd43, %rd2, %rd42;
	ld.global.f32 	%f44, [%rd43];
	add.s32 	%r68, %r66, %r47;
	mul.wide.u32 	%rd44, %r68, 4;
	add.s64 	%rd45, %rd1, %rd44;
	ld.global.f32 	%f45, [%rd45];
	fma.rn.f32 	%f46, %f44, %f45, %f43;
	add.s32 	%r69, %r65, 2;
	mul.wide.u32 	%rd46, %r69, 4;
	add.s64 	%rd47, %rd2, %rd46;
	ld.global.f32 	%f47, [%rd47];
	add.s32 	%r70, %r68, %r47;
	mul.wide.u32 	%rd48, %r70, 4;
	add.s64 	%rd49, %rd1, %rd48;
	ld.global.f32 	%f48, [%rd49];
	fma.rn.f32 	%f49, %f47, %f48, %f46;
	add.s32 	%r71, %r65, 3;
	mul.wide.u32 	%rd50, %r71, 4;
	add.s64 	%rd51, %rd2, %rd50;
	ld.global.f32 	%f50, [%rd51];
	add.s32 	%r72, %r70, %r47;
	mul.wide.u32 	%rd52, %r72, 4;
	add.s64 	%rd53, %rd1, %rd52;
	ld.global.f32 	%f51, [%rd53];
	fma.rn.f32 	%f67, %f50, %f51, %f49;
	add.s32 	%r92, %r92, 4;
$L__BB0_8:
	setp.eq.s32 	%p9, %r39, 0;
	@%p9 bra 	$L__BB0_13;
	setp.eq.s32 	%p10, %r39, 1;
	@%p10 bra 	$L__BB0_11;
	add.s32 	%r73, %r92, %r5;
	mul.wide.u32 	%rd54, %r73, 4;
	add.s64 	%rd55, %rd2, %rd54;
	ld.global.f32 	%f53, [%rd55];
	mad.lo.s32 	%r74, %r92, %r47, %r3;
	mul.wide.u32 	%rd56, %r74, 4;
	add.s64 	%rd57, %rd1, %rd56;
	ld.global.f32 	%f54, [%rd57];
	fma.rn.f32 	%f55, %f53, %f54, %f67;
	add.s32 	%r75, %r73, 1;
	mul.wide.u32 	%rd58, %r75, 4;
	add.s64 	%rd59, %rd2, %rd58;
	ld.global.f32 	%f56, [%rd59];
	add.s32 	%r76, %r74, %r47;
	mul.wide.u32 	%rd60, %r76, 4;
	add.s64 	%rd61, %rd1, %rd60;
	ld.global.f32 	%f57, [%rd61];
	fma.rn.f32 	%f67, %f56, %f57, %f55;
	add.s32 	%r92, %r92, 2;
$L__BB0_11:
	and.b32  	%r77, %r44, 1;
	setp.eq.b32 	%p11, %r77, 1;
	not.pred 	%p12, %p11;
	@%p12 bra 	$L__BB0_13;
	add.s32 	%r78, %r92, %r5;
	mul.wide.u32 	%rd62, %r78, 4;
	add.s64 	%rd63, %rd2, %rd62;
	ld.global.f32 	%f58, [%rd63];
	mad.lo.s32 	%r79, %r92, %r47, %r3;
	mul.wide.u32 	%rd64, %r79, 4;
	add.s64 	%rd65, %rd1, %rd64;
	ld.global.f32 	%f59, [%rd65];
	fma.rn.f32 	%f67, %f58, %f59, %f67;
$L__BB0_13:
	mad.lo.s32 	%r80, %r47, %r53, %r3;
	cvta.to.global.u64 	%rd66, %rd3;
	mul.wide.u32 	%rd67, %r80, 4;
	add.s64 	%rd68, %rd66, %rd67;
	st.global.f32 	[%rd68], %f67;
$L__BB0_14:
	ret;

}


// ===== COMPILED SASS (sm_100) =====

	.target	sm_100

	.elftype	@"ET_EXEC"


//--------------------- .note.nv.tkinfo           --------------------------
	.section	.note.nv.tkinfo,"",@"SHT_NOTE"
	.sectionflags	@"SHF_NOTE_NV_TKINFO"
	.tkinfo
        /*0018*/ 	.word	0x00000002
        /*0030*/ 	.string	""
        /*0030*/ 	.string	"ptxas"
        /*0030*/ 	.string	"Cuda compilation tools, release 13.0, V13.0.88"
        /*0030*/ 	.string	"Build cuda_13.0.r13.0/compiler.36424714_0"
        /*0030*/ 	.string	"-arch sm_100 -m 64 "



//--------------------- .note.nv.cuinfo           --------------------------
	.section	.note.nv.cuinfo,"",@"SHT_NOTE"
	.sectionflags	@"SHF_NOTE_NV_CUINFO"
        /*0018*/ 	.short	0x0002
        /*001a*/ 	.short	0x0064
        /*001c*/ 	.short	0x0082
	.zero		2


//--------------------- .nv.info                  --------------------------
	.section	.nv.info,"",@"SHT_CUDA_INFO"
	.align	4


	//----- nvinfo : EIATTR_REGCOUNT
	.align		4
        /*0000*/ 	.byte	0x04, 0x2f
        /*0002*/ 	.short	(.L_1 - .L_0)
	.align		4
.L_0:
        /*0004*/ 	.word	index@(_Z29gemm_global_memory_coalescingiiiPfS_S_)
        /*0008*/ 	.word	0x00000020


	//----- nvinfo : EIATTR_FRAME_SIZE
	.align		4
.L_1:
        /*000c*/ 	.byte	0x04, 0x11
        /*000e*/ 	.short	(.L_3 - .L_2)
	.align		4
.L_2:
        /*0010*/ 	.word	index@(_Z29gemm_global_memory_coalescingiiiPfS_S_)
        /*0014*/ 	.word	0x00000000


	//----- nvinfo : EIATTR_MIN_STACK_SIZE
	.align		4
.L_3:
        /*0018*/ 	.byte	0x04, 0x12
        /*001a*/ 	.short	(.L_5 - .L_4)
	.align		4
.L_4:
        /*001c*/ 	.word	index@(_Z29gemm_global_memory_coalescingiiiPfS_S_)
        /*0020*/ 	.word	0x00000000
.L_5:


//--------------------- .nv.compat                --------------------------
	.section	.nv.compat,"",@"SHT_CUDA_COMPAT_INFO"
	.align	4
        /*0000*/ 	.byte	0x02, 0x09, 0x00, 0x00, 0x02, 0x02, 0x01, 0x00, 0x02, 0x05, 0x05, 0x00, 0x03, 0x07, 0x01, 0x01
        /*0010*/ 	.byte	0x02, 0x03, 0x00, 0x00, 0x02, 0x06, 0x01, 0x00, 0x04, 0x0b, 0x08, 0x00, 0x09, 0x00, 0x00, 0x00
        /*0020*/ 	.byte	0x00, 0x00, 0x00, 0x00


//--------------------- .nv.info._Z29gemm_global_memory_coalescingiiiPfS_S_ --------------------------
	.section	.nv.info._Z29gemm_global_memory_coalescingiiiPfS_S_,"",@"SHT_CUDA_INFO"
	.sectionflags	@""
	.align	4


	//----- nvinfo : EIATTR_CUDA_API_VERSION
	.align		4
        /*0000*/ 	.byte	0x04, 0x37
        /*0002*/ 	.short	(.L_7 - .L_6)
.L_6:
        /*0004*/ 	.word	0x00000082


	//----- nvinfo : EIATTR_KPARAM_INFO
	.align		4
.L_7:
        /*0008*/ 	.byte	0x04, 0x17
        /*000a*/ 	.short	(.L_9 - .L_8)
.L_8:
        /*000c*/ 	.word	0x00000000
        /*0010*/ 	.short	0x0005
        /*0012*/ 	.short	0x0020
        /*0014*/ 	.byte	0x00, 0xf5, 0x21, 0x00


	//----- nvinfo : EIATTR_KPARAM_INFO
	.align		4
.L_9:
        /*0018*/ 	.byte	0x04, 0x17
        /*001a*/ 	.short	(.L_11 - .L_10)
.L_10:
        /*001c*/ 	.word	0x00000000
        /*0020*/ 	.short	0x0004
        /*0022*/ 	.short	0x0018
        /*0024*/ 	.byte	0x00, 0xf5, 0x21, 0x00


	//----- nvinfo : EIATTR_KPARAM_INFO
	.align		4
.L_11:
        /*0028*/ 	.byte	0x04, 0x17
        /*002a*/ 	.short	(.L_13 - .L_12)
.L_12:
        /*002c*/ 	.word	0x00000000
        /*0030*/ 	.short	0x0003
        /*0032*/ 	.short	0x0010
        /*0034*/ 	.byte	0x00, 0xf5, 0x21, 0x00


	//----- nvinfo : EIATTR_KPARAM_INFO
	.align		4
.L_13:
        /*0038*/ 	.byte	0x04, 0x17
        /*003a*/ 	.short	(.L_15 - .L_14)
.L_14:
        /*003c*/ 	.word	0x00000000
        /*0040*/ 	.short	0x0002
        /*0042*/ 	.short	0x0008
        /*0044*/ 	.byte	0x00, 0xf0, 0x11, 0x00


	//----- nvinfo : EIATTR_KPARAM_INFO
	.align		4
.L_15:
        /*0048*/ 	.byte	0x04, 0x17
        /*004a*/ 	.short	(.L_17 - .L_16)
.L_16:
        /*004c*/ 	.word	0x00000000
        /*0050*/ 	.short	0x0001
        /*0052*/ 	.short	0x0004
        /*0054*/ 	.byte	0x00, 0xf0, 0x11, 0x00


	//----- nvinfo : EIATTR_KPARAM_INFO
	.align		4
.L_17:
        /*0058*/ 	.byte	0x04, 0x17
        /*005a*/ 	.short	(.L_19 - .L_18)
.L_18:
        /*005c*/ 	.word	0x00000000
        /*0060*/ 	.short	0x0000
        /*0062*/ 	.short	0x0000
        /*0064*/ 	.byte	0x00, 0xf0, 0x11, 0x00


	//----- nvinfo : EIATTR_SPARSE_MMA_MASK
	.align		4
.L_19:
        /*0068*/ 	.byte	0x03, 0x50
        /*006a*/ 	.short	0x0000


	//----- nvinfo : EIATTR_MAXREG_COUNT
	.align		4
        /*006c*/ 	.byte	0x03, 0x1b
        /*006e*/ 	.short	0x00ff


	//----- nvinfo : EIATTR_MERCURY_ISA_VERSION
	.align		4
        /*0070*/ 	.byte	0x03, 0x5f
        /*0072*/ 	.short	0x0101


	//----- nvinfo : EIATTR_VRC_CTA_INIT_COUNT
	.align		4
        /*0074*/ 	.byte	0x02, 0x4a
	.zero		1
	.zero		1


	//----- nvinfo : EIATTR_EXIT_INSTR_OFFSETS
	.align		4
        /*0078*/ 	.byte	0x04, 0x1c
        /*007a*/ 	.short	(.L_21 - .L_20)


	//   ....[0]....
.L_20:
        /*007c*/ 	.word	0x000000e0


	//   ....[1]....
        /*0080*/ 	.word	0x00000a90


	//----- nvinfo : EIATTR_CBANK_PARAM_SIZE
	.align		4
.L_21:
        /*0084*/ 	.byte	0x03, 0x19
        /*0086*/ 	.short	0x0028


	//----- nvinfo : EIATTR_PARAM_CBANK
	.align		4
        /*0088*/ 	.byte	0x04, 0x0a
        /*008a*/ 	.short	(.L_23 - .L_22)
	.align		4
.L_22:
        /*008c*/ 	.word	index@(.nv.constant0._Z29gemm_global_memory_coalescingiiiPfS_S_)
        /*0090*/ 	.short	0x0380
        /*0092*/ 	.short	0x0028


	//----- nvinfo : EIATTR_SW_WAR
	.align		4
.L_23:
        /*0094*/ 	.byte	0x04, 0x36
        /*0096*/ 	.short	(.L_25 - .L_24)
.L_24:
        /*0098*/ 	.word	0x00000008
.L_25:


//--------------------- .nv.callgraph             --------------------------
	.section	.nv.callgraph,"",@"SHT_CUDA_CALLGRAPH"
	.align	4
	.sectionentsize	8
	.align		4
        /*0000*/ 	.word	0x00000000
	.align		4
        /*0004*/ 	.word	0xffffffff
	.align		4
        /*0008*/ 	.word	0x00000000
	.align		4
        /*000c*/ 	.word	0xfffffffe
	.align		4
        /*0010*/ 	.word	0x00000000
	.align		4
        /*0014*/ 	.word	0xfffffffd
	.align		4
        /*0018*/ 	.word	0x00000000
	.align		4
        /*001c*/ 	.word	0xfffffffc


//--------------------- .text._Z29gemm_global_memory_coalescingiiiPfS_S_ --------------------------
	.section	.text._Z29gemm_global_memory_coalescingiiiPfS_S_,"ax",@progbits
	.align	128
        .global         _Z29gemm_global_memory_coalescingiiiPfS_S_
        .type           _Z29gemm_global_memory_coalescingiiiPfS_S_,@function
        .size           _Z29gemm_global_memory_coalescingiiiPfS_S_,(.L_x_5 - _Z29gemm_global_memory_coalescingiiiPfS_S_)
        .other          _Z29gemm_global_memory_coalescingiiiPfS_S_,@"STO_CUDA_ENTRY STV_DEFAULT"
_Z29gemm_global_memory_coalescingiiiPfS_S_:
.text._Z29gemm_global_memory_coalescingiiiPfS_S_:
[----:B------:R-:W-:Y:S01]  /*0000*/  LDC R1, c[0x0][0x37c] ;  /* 0x0000df00ff017b82 */ /* 0x000fe20000000800 */
[----:B------:R-:W0:Y:S07]  /*0010*/  S2R R2, SR_TID.Y ;  /* 0x0000000000027919 */ /* 0x000e2e0000002200 */
[----:B------:R-:W1:Y:S01]  /*0020*/  S2UR UR4, SR_CTAID.X ;  /* 0x00000000000479c3 */ /* 0x000e620000002500 */
[----:B------:R-:W1:Y:S01]  /*0030*/  LDCU UR5, c[0x0][0x360] ;  /* 0x00006c00ff0577ac */ /* 0x000e620008000800 */
[----:B------:R-:W2:Y:S01]  /*0040*/  S2R R7, SR_TID.X ;  /* 0x0000000000077919 */ /* 0x000ea20000002100 */
[----:B------:R-:W3:Y:S05]  /*0050*/  LDCU UR7, c[0x0][0x380] ;  /* 0x00007000ff0777ac */ /* 0x000eea0008000800 */
[----:B------:R-:W0:Y:S08]  /*0060*/  S2UR UR6, SR_CTAID.Y ;  /* 0x00000000000679c3 */ /* 0x000e300000002600 */
[----:B------:R-:W0:Y:S08]  /*0070*/  LDC R3, c[0x0][0x364] ;  /* 0x0000d900ff037b82 */ /* 0x000e300000000800 */
[----:B------:R-:W4:Y:S01]  /*0080*/  LDC R0, c[0x0][0x388] ;  /* 0x0000e200ff007b82 */ /* 0x000f220000000800 */
[----:B-1----:R-:W-:-:S06]  /*0090*/  UIMAD UR4, UR4, UR5, URZ ;  /* 0x00000005040472a4 */ /* 0x002fcc000f8e02ff */
[----:B--2---:R-:W-:Y:S01]  /*00a0*/  IADD3 R5, PT, PT, R7, UR4, RZ ;  /* 0x0000000407057c10 */ /* 0x004fe2000fffe0ff */
[----:B0-----:R-:W-:-:S05]  /*00b0*/  IMAD R3, R3, UR6, R2 ;  /* 0x0000000603037c24 */ /* 0x001fca000f8e0202 */
[----:B----4-:R-:W-:-:S04]  /*00c0*/  ISETP.GE.U32.AND P0, PT, R3, R0, PT ;  /* 0x000000000300720c */ /* 0x010fc80003f06070 */
[----:B---3--:R-:W-:-:S13]  /*00d0*/  ISETP.GE.U32.OR P0, PT, R5, UR7, P0 ;  /* 0x0000000705007c0c */ /* 0x008fda0008706470 */
[----:B------:R-:W-:Y:S05]  /*00e0*/  @P0 EXIT ;  /* 0x000000000000094d */ /* 0x000fea0003800000 */
[----:B------:R-:W0:Y:S01]  /*00f0*/  LDC R2, c[0x0][0x384] ;  /* 0x0000e100ff027b82 */ /* 0x000e220000000800 */
[----:B------:R-:W1:Y:S01]  /*0100*/  LDCU.64 UR6, c[0x0][0x358] ;  /* 0x00006b00ff0677ac */ /* 0x000e620008000a00 */
[----:B------:R-:W-:Y:S01]  /*0110*/  HFMA2 R12, -RZ, RZ, 0, 0 ;  /* 0x00000000ff0c7431 */ /* 0x000fe200000001ff */
[----:B0-----:R-:W-:-:S13]  /*0120*/  ISETP.GE.AND P0, PT, R2, 0x1, PT ;  /* 0x000000010200780c */ /* 0x001fda0003f06270 */
[----:B-1----:R-:W-:Y:S05]  /*0130*/  @!P0 BRA `(.L_x_0) ;  /* 0x0000000800448947 */ /* 0x002fea0003800000 */
[C---:B------:R-:W-:Y:S02]  /*0140*/  ISETP.GE.U32.AND P1, PT, R2.reuse, 0x8, PT ;  /* 0x000000080200780c */ /* 0x040fe40003f26070 */
[----:B------:R-:W-:Y:S02]  /*0150*/  LOP3.LUT R4, R2, 0x7, RZ, 0xc0, !PT ;  /* 0x0000000702047812 */ /* 0x000fe400078ec0ff */
[----:B------:R-:W-:Y:S02]  /*0160*/  MOV R12, RZ ;  /* 0x000000ff000c7202 */ /* 0x000fe40000000f00 */
[----:B------:R-:W-:Y:S02]  /*0170*/  ISETP.NE.AND P0, PT, R4, RZ, PT ;  /* 0x000000ff0400720c */ /* 0x000fe40003f05270 */
[----:B------:R-:W-:-:S05]  /*0180*/  MOV R6, RZ ;  /* 0x000000ff00067202 */ /* 0x000fca0000000f00 */
[----:B------:R-:W-:Y:S06]  /*0190*/  @!P1 BRA `(.L_x_1) ;  /* 0x0000000400249947 */ /* 0x000fec0003800000 */
[----:B------:R-:W-:Y:S01]  /*01a0*/  LOP3.LUT R6, R2, 0x7ffffff8, RZ, 0xc0, !PT ;  /* 0x7ffffff802067812 */ /* 0x000fe200078ec0ff */
[C---:B------:R-:W-:Y:S01]  /*01b0*/  IMAD R11, R0.reuse, 0x3, R5 ;  /* 0x00000003000b7824 */ /* 0x040fe200078e0205 */
[C---:B------:R-:W-:Y:S01]  /*01c0*/  IADD3 R7, PT, PT, R0.reuse, UR4, R7 ;  /* 0x0000000400077c10 */ /* 0x040fe2000fffe007 */
[C-C-:B------:R-:W-:Y:S01]  /*01d0*/  IMAD R15, R0.reuse, 0x5, R5.reuse ;  /* 0x00000005000f7824 */ /* 0x140fe200078e0205 */
[CC--:B------:R-:W-:Y:S01]  /*01e0*/  LEA R9, R0.reuse, R5.reuse, 0x1 ;  /* 0x0000000500097211 */ /* 0x0c0fe200078e08ff */
[C-C-:B------:R-:W-:Y:S01]  /*01f0*/  IMAD R25, R0.reuse, 0x6, R5.reuse ;  /* 0x0000000600197824 */ /* 0x140fe200078e0205 */
[CC--:B------:R-:W-:Y:S01]  /*0200*/  LEA R13, R0.reuse, R5.reuse, 0x2 ;  /* 0x00000005000d7211 */ /* 0x0c0fe200078e10ff */
[----:B------:R-:W-:Y:S01]  /*0210*/  IMAD R27, R0, 0x7, R5 ;  /* 0x00000007001b7824 */ /* 0x000fe200078e0205 */
[----:B------:R-:W-:Y:S01]  /*0220*/  MOV R12, RZ ;  /* 0x000000ff000c7202 */ /* 0x000fe20000000f00 */
[----:B------:R-:W-:Y:S01]  /*0230*/  IMAD R8, R3, R2, 0x3 ;  /* 0x0000000303087424 */ /* 0x000fe200078e0202 */
[----:B------:R-:W-:-:S02]  /*0240*/  MOV R29, R5 ;  /* 0x00000005001d7202 */ /* 0x000fc40000000f00 */
[----:B------:R-:W-:-:S07]  /*0250*/  IADD3 R10, PT, PT, -R6, RZ, RZ ;  /* 0x000000ff060a7210 */ /* 0x000fce0007ffe1ff */
.L_x_2:
[----:B------:R-:W0:Y:S01]  /*0260*/  LDC.64 R20, c[0x0][0x390] ;  /* 0x0000e400ff147b82 */ /* 0x000e220000000a00 */
[----:B------:R-:W-:-:S07]  /*0270*/  IADD3 R23, PT, PT, R8, -0x3, RZ ;  /* 0xfffffffd08177810 */ /* 0x000fce0007ffe0ff */
[----:B------:R-:W1:Y:S01]  /*0280*/  LDC.64 R16, c[0x0][0x398] ;  /* 0x0000e600ff107b82 */ /* 0x000e620000000a00 */
[----:B0-----:R-:W-:-:S06]  /*0290*/  IMAD.WIDE.U32 R22, R23, 0x4, R20 ;  /* 0x0000000417167825 */ /* 0x001fcc00078e0014 */
[----:B------:R-:W2:Y:S01]  /*02a0*/  LDG.E R23, desc[UR6][R22.64] ;  /* 0x0000000616177981 */ /* 0x000ea2000c1e1900 */
[----:B-1----:R-:W-:-:S06]  /*02b0*/  IMAD.WIDE.U32 R18, R29, 0x4, R16 ;  /* 0x000000041d127825 */ /* 0x002fcc00078e0010 */
[----:B------:R-:W2:Y:S01]  /*02c0*/  LDG.E R18, desc[UR6][R18.64] ;  /* 0x0000000612127981 */ /* 0x000ea2000c1e1900 */
[C---:B------:R-:W-:Y:S02]  /*02d0*/  IADD3 R14, PT, PT, R8.reuse, -0x2, RZ ;  /* 0xfffffffe080e7810 */ /* 0x040fe40007ffe0ff */
[----:B------:R-:W-:Y:S01]  /*02e0*/  IADD3 R24, PT, PT, R8, -0x1, RZ ;  /* 0xffffffff08187810 */ /* 0x000fe20007ffe0ff */
[----:B--2---:R-:W-:Y:S02]  /*02f0*/  FFMA R12, R23, R18, R12 ;  /* 0x00000012170c7223 */ /* 0x004fe4000000000c */
[----:B------:R-:W-:-:S04]  /*0300*/  IMAD.WIDE.U32 R18, R14, 0x4, R20 ;  /* 0x000000040e127825 */ /* 0x000fc800078e0014 */
[----:B------:R-:W-:Y:S01]  /*0310*/  IMAD.WIDE.U32 R22, R7, 0x4, R16 ;  /* 0x0000000407167825 */ /* 0x000fe200078e0010 */
[----:B------:R0:W2:Y:S04]  /*0320*/  LDG.E R14, desc[UR6][R18.64] ;  /* 0x00000006120e7981 */ /* 0x0000a8000c1e1900 */
[----:B------:R1:W2:Y:S01]  /*0330*/  LDG.E R26, desc[UR6][R22.64] ;  /* 0x00000006161a7981 */ /* 0x0002a2000c1e1900 */
[----:B0-----:R-:W-:-:S04]  /*0340*/  IMAD.WIDE.U32 R18, R24, 0x4, R20 ;  /* 0x0000000418127825 */ /* 0x001fc800078e0014 */
[----:B-1----:R-:W-:Y:S01]  /*0350*/  IMAD.WIDE.U32 R22, R9, 0x4, R16 ;  /* 0x0000000409167825 */ /* 0x002fe200078e0010 */
[----:B------:R0:W3:Y:S04]  /*0360*/  LDG.E R24, desc[UR6][R18.64] ;  /* 0x0000000612187981 */ /* 0x0000e8000c1e1900 */
[----:B------:R1:W3:Y:S01]  /*0370*/  LDG.E R28, desc[UR6][R22.64] ;  /* 0x00000006161c7981 */ /* 0x0002e2000c1e1900 */
[----:B0-----:R-:W-:-:S04]  /*0380*/  IMAD.WIDE.U32 R18, R8, 0x4, R20 ;  /* 0x0000000408127825 */ /* 0x001fc800078e0014 */
[----:B-1----:R-:W-:-:S04]  /*0390*/  IMAD.WIDE.U32 R22, R11, 0x4, R16 ;  /* 0x000000040b167825 */ /* 0x002fc800078e0010 */
[----:B--2---:R-:W-:Y:S02]  /*03a0*/  FFMA R12, R14, R26, R12 ;  /* 0x0000001a0e0c7223 */ /* 0x004fe4000000000c */
[----:B------:R-:W2:Y:S04]  /*03b0*/  LDG.E R14, desc[UR6][R18.64] ;  /* 0x00000006120e7981 */ /* 0x000ea8000c1e1900 */
[----:B------:R0:W2:Y:S01]  /*03c0*/  LDG.E R26, desc[UR6][R22.64] ;  /* 0x00000006161a7981 */ /* 0x0000a2000c1e1900 */
[----:B---3--:R-:W-:Y:S01]  /*03d0*/  FFMA R12, R24, R28, R12 ;  /* 0x0000001c180c7223 */ /* 0x008fe2000000000c */
[----:B------:R-:W-:Y:S01]  /*03e0*/  IADD3 R24, PT, PT, R8, 0x1, RZ ;  /* 0x0000000108187810 */ /* 0x000fe20007ffe0ff */
[----:B0-----:R-:W-:-:S04]  /*03f0*/  IMAD.WIDE.U32 R22, R13, 0x4, R16 ;  /* 0x000000040d167825 */ /* 0x001fc800078e0010 */
[----:B------:R-:W-:Y:S01]  /*0400*/  IMAD.WIDE.U32 R18, R24, 0x4, R20 ;  /* 0x0000000418127825 */ /* 0x000fe200078e0014 */
[----:B------:R-:W3:Y:S04]  /*0410*/  LDG.E R28, desc[UR6][R22.64] ;  /* 0x00000006161c7981 */ /* 0x000ee8000c1e1900 */
[----:B------:R0:W3:Y:S01]  /*0420*/  LDG.E R24, desc[UR6][R18.64] ;  /* 0x0000000612187981 */ /* 0x0000e2000c1e1900 */
[----:B--2---:R-:W-:Y:S01]  /*0430*/  FFMA R12, R14, R26, R12 ;  /* 0x0000001a0e0c7223 */ /* 0x004fe2000000000c */
[C---:B------:R-:W-:Y:S02]  /*0440*/  IADD3 R26, PT, PT, R8.reuse, 0x3, RZ ;  /* 0x00000003081a7810 */ /* 0x040fe40007ffe0ff */
[----:B------:R-:W-:-:S03]  /*0450*/  IADD3 R14, PT, PT, R8, 0x2, RZ ;  /* 0x00000002080e7810 */ /* 0x000fc60007ffe0ff */
[----:B0-----:R-:W-:Y:S01]  /*0460*/  IMAD.WIDE.U32 R18, R26, 0x4, R20 ;  /* 0x000000041a127825 */ /* 0x001fe200078e0014 */
[----:B------:R-:W-:-:S03]  /*0470*/  IADD3 R26, PT, PT, R8, 0x4, RZ ;  /* 0x00000004081a7810 */ /* 0x000fc60007ffe0ff */
[--C-:B------:R-:W-:Y:S02]  /*0480*/  IMAD.WIDE.U32 R22, R14, 0x4, R20.reuse ;  /* 0x000000040e167825 */ /* 0x100fe400078e0014 */
[----:B------:R0:W2:Y:S02]  /*0490*/  LDG.E R14, desc[UR6][R18.64] ;  /* 0x00000006120e7981 */ /* 0x0000a4000c1e1900 */
[----:B------:R-:W-:-:S04]  /*04a0*/  IMAD.WIDE.U32 R20, R26, 0x4, R20 ;  /* 0x000000041a147825 */ /* 0x000fc800078e0014 */
[----:B---3--:R-:W-:Y:S02]  /*04b0*/  FFMA R12, R24, R28, R12 ;  /* 0x0000001c180c7223 */ /* 0x008fe4000000000c */
[----:B------:R-:W3:Y:S01]  /*04c0*/  LDG.E R21, desc[UR6][R20.64] ;  /* 0x0000000614157981 */ /* 0x000ee2000c1e1900 */
[----:B0-----:R-:W-:-:S03]  /*04d0*/  IMAD.WIDE.U32 R18, R15, 0x4, R16 ;  /* 0x000000040f127825 */ /* 0x001fc600078e0010 */
[----:B------:R0:W4:Y:S04]  /*04e0*/  LDG.E R24, desc[UR6][R22.64] ;  /* 0x0000000616187981 */ /* 0x000128000c1e1900 */
[----:B------:R-:W4:Y:S01]  /*04f0*/  LDG.E R26, desc[UR6][R18.64] ;  /* 0x00000006121a7981 */ /* 0x000f22000c1e1900 */
[----:B0-----:R-:W-:-:S04]  /*0500*/  IMAD.WIDE.U32 R22, R25, 0x4, R16 ;  /* 0x0000000419167825 */ /* 0x001fc800078e0010 */
[----:B------:R-:W-:Y:S01]  /*0510*/  IMAD.WIDE.U32 R16, R27, 0x4, R16 ;  /* 0x000000041b107825 */ /* 0x000fe200078e0010 */
[----:B------:R-:W2:Y:S05]  /*0520*/  LDG.E R28, desc[UR6][R22.64] ;  /* 0x00000006161c7981 */ /* 0x000eaa000c1e1900 */
[----:B------:R-:W3:Y:S01]  /*0530*/  LDG.E R16, desc[UR6][R16.64] ;  /* 0x0000000610107981 */ /* 0x000ee2000c1e1900 */
[----:B------:R-:W-:-:S04]  /*0540*/  IADD3 R10, PT, PT, R10, 0x8, RZ ;  /* 0x000000080a0a7810 */ /* 0x000fc80007ffe0ff */
[----:B------:R-:W-:Y:S02]  /*0550*/  ISETP.NE.AND P1, PT, R10, RZ, PT ;  /* 0x000000ff0a00720c */ /* 0x000fe40003f25270 */
[----:B------:R-:W-:Y:S02]  /*0560*/  IADD3 R8, PT, PT, R8, 0x8, RZ ;  /* 0x0000000808087810 */ /* 0x000fe40007ffe0ff */
[C---:B------:R-:W-:Y:S02]  /*0570*/  LEA R7, R0.reuse, R7, 0x3 ;  /* 0x0000000700077211 */ /* 0x040fe400078e18ff */
[C---:B------:R-:W-:Y:S02]  /*0580*/  LEA R9, R0.reuse, R9, 0x3 ;  /* 0x0000000900097211 */ /* 0x040fe400078e18ff */
[C---:B------:R-:W-:Y:S02]  /*0590*/  LEA R11, R0.reuse, R11, 0x3 ;  /* 0x0000000b000b7211 */ /* 0x040fe400078e18ff */
[----:B------:R-:W-:-:S02]  /*05a0*/  LEA R13, R0, R13, 0x3 ;  /* 0x0000000d000d7211 */ /* 0x000fc400078e18ff */
[C---:B------:R-:W-:Y:S02]  /*05b0*/  LEA R15, R0.reuse, R15, 0x3 ;  /* 0x0000000f000f7211 */ /* 0x040fe400078e18ff */
[C---:B------:R-:W-:Y:S02]  /*05c0*/  LEA R25, R0.reuse, R25, 0x3 ;  /* 0x0000001900197211 */ /* 0x040fe400078e18ff */
[C---:B------:R-:W-:Y:S02]  /*05d0*/  LEA R27, R0.reuse, R27, 0x3 ;  /* 0x0000001b001b7211 */ /* 0x040fe400078e18ff */
[----:B------:R-:W-:Y:S01]  /*05e0*/  LEA R29, R0, R29, 0x3 ;  /* 0x0000001d001d7211 */ /* 0x000fe200078e18ff */
[----:B----4-:R-:W-:-:S04]  /*05f0*/  FFMA R12, R24, R26, R12 ;  /* 0x0000001a180c7223 */ /* 0x010fc8000000000c */
[----:B--2---:R-:W-:-:S04]  /*0600*/  FFMA R12, R14, R28, R12 ;  /* 0x0000001c0e0c7223 */ /* 0x004fc8000000000c */
[----:B---3--:R-:W-:Y:S01]  /*0610*/  FFMA R12, R21, R16, R12 ;  /* 0x00000010150c7223 */ /* 0x008fe2000000000c */
[----:B------:R-:W-:Y:S06]  /*0620*/  @P1 BRA `(.L_x_2) ;  /* 0xfffffffc000c1947 */ /* 0x000fec000383ffff */
.L_x_1:
[----:B------:R-:W-:Y:S05]  /*0630*/  @!P0 BRA `(.L_x_0) ;  /* 0x0000000400048947 */ /* 0x000fea0003800000 */
[----:B------:R-:W-:Y:S02]  /*0640*/  ISETP.GE.U32.AND P0, PT, R4, 0x4, PT ;  /* 0x000000040400780c */ /* 0x000fe40003f06070 */
[----:B------:R-:W-:-:S04]  /*0650*/  LOP3.LUT R13, R2, 0x3, RZ, 0xc0, !PT ;  /* 0x00000003020d7812 */ /* 0x000fc800078ec0ff */
[----:B------:R-:W-:-:S07]  /*0660*/  ISETP.NE.AND P1, PT, R13, RZ, PT ;  /* 0x000000ff0d00720c */ /* 0x000fce0003f25270 */
[----:B------:R-:W-:Y:S06]  /*0670*/  @!P0 BRA `(.L_x_3) ;  /* 0x00000000007c8947 */ /* 0x000fec0003800000 */
[----:B------:R-:W0:Y:S01]  /*0680*/  LDC.64 R8, c[0x0][0x398] ;  /* 0x0000e600ff087b82 */ /* 0x000e220000000a00 */
[----:B------:R-:W-:Y:S02]  /*0690*/  IMAD R15, R3, R2, R6 ;  /* 0x00000002030f7224 */ /* 0x000fe400078e0206 */
[----:B------:R-:W-:-:S03]  /*06a0*/  IMAD R17, R6, R0, R5 ;  /* 0x0000000006117224 */ /* 0x000fc600078e0205 */
[C---:B------:R-:W-:Y:S02]  /*06b0*/  IADD3 R23, PT, PT, R15.reuse, 0x1, RZ ;  /* 0x000000010f177810 */ /* 0x040fe40007ffe0ff */
[----:B------:R-:W1:Y:S01]  /*06c0*/  LDC.64 R10, c[0x0][0x390] ;  /* 0x0000e400ff0a7b82 */ /* 0x000e620000000a00 */
[C---:B------:R-:W-:Y:S02]  /*06d0*/  IADD3 R27, PT, PT, R15.reuse, 0x2, RZ ;  /* 0x000000020f1b7810 */ /* 0x040fe40007ffe0ff */
[----:B------:R-:W-:Y:S01]  /*06e0*/  IADD3 R4, PT, PT, R15, 0x3, RZ ;  /* 0x000000030f047810 */ /* 0x000fe20007ffe0ff */
[C---:B0-----:R-:W-:Y:S01]  /*06f0*/  IMAD.WIDE.U32 R20, R17.reuse, 0x4, R8 ;  /* 0x0000000411147825 */ /* 0x041fe200078e0008 */
[----:B------:R-:W-:-:S04]  /*0700*/  IADD3 R17, PT, PT, R17, R0, RZ ;  /* 0x0000000011117210 */ /* 0x000fc80007ffe0ff */
[-C--:B------:R-:W-:Y:S01]  /*0710*/  IADD3 R29, PT, PT, R17, R0.reuse, RZ ;  /* 0x00000000111d7210 */ /* 0x080fe20007ffe0ff */
[--C-:B-1----:R-:W-:Y:S01]  /*0720*/  IMAD.WIDE.U32 R24, R15, 0x4, R10.reuse ;  /* 0x000000040f187825 */ /* 0x102fe200078e000a */
[----:B------:R-:W2:Y:S03]  /*0730*/  LDG.E R20, desc[UR6][R20.64] ;  /* 0x0000000614147981 */ /* 0x000ea6000c1e1900 */
[----:B------:R-:W-:Y:S01]  /*0740*/  IMAD.WIDE.U32 R22, R23, 0x4, R10 ;  /* 0x0000000417167825 */ /* 0x000fe200078e000a */
[----:B------:R-:W2:Y:S03]  /*0750*/  LDG.E R7, desc[UR6][R24.64] ;  /* 0x0000000618077981 */ /* 0x000ea6000c1e1900 */
[----:B------:R-:W-:Y:S02]  /*0760*/  IMAD.WIDE.U32 R18, R17, 0x4, R8 ;  /* 0x0000000411127825 */ /* 0x000fe400078e0008 */
[----:B------:R-:W3:Y:S02]  /*0770*/  LDG.E R22, desc[UR6][R22.64] ;  /* 0x0000000616167981 */ /* 0x000ee4000c1e1900 */
[----:B------:R-:W-:Y:S01]  /*0780*/  IMAD.WIDE.U32 R14, R27, 0x4, R10 ;  /* 0x000000041b0e7825 */ /* 0x000fe200078e000a */
[C---:B------:R-:W-:Y:S01]  /*0790*/  IADD3 R27, PT, PT, R29.reuse, R0, RZ ;  /* 0x000000001d1b7210 */ /* 0x040fe20007ffe0ff */
[----:B------:R-:W3:Y:S02]  /*07a0*/  LDG.E R19, desc[UR6][R18.64] ;  /* 0x0000000612137981 */ /* 0x000ee4000c1e1900 */
[----:B------:R-:W-:-:S02]  /*07b0*/  IMAD.WIDE.U32 R16, R29, 0x4, R8 ;  /* 0x000000041d107825 */ /* 0x000fc400078e0008 */
[----:B------:R-:W4:Y:S02]  /*07c0*/  LDG.E R14, desc[UR6][R14.64] ;  /* 0x000000060e0e7981 */ /* 0x000f24000c1e1900 */
[----:B------:R-:W-:Y:S02]  /*07d0*/  IMAD.WIDE.U32 R10, R4, 0x4, R10 ;  /* 0x00000004040a7825 */ /* 0x000fe400078e000a */
[----:B------:R-:W4:Y:S02]  /*07e0*/  LDG.E R16, desc[UR6][R16.64] ;  /* 0x0000000610107981 */ /* 0x000f24000c1e1900 */
[----:B------:R-:W-:Y:S02]  /*07f0*/  IMAD.WIDE.U32 R8, R27, 0x4, R8 ;  /* 0x000000041b087825 */ /* 0x000fe400078e0008 */
[----:B------:R-:W5:Y:S04]  /*0800*/  LDG.E R10, desc[UR6][R10.64] ;  /* 0x000000060a0a7981 */ /* 0x000f68000c1e1900 */
[----:B------:R-:W5:Y:S01]  /*0810*/  LDG.E R8, desc[UR6][R8.64] ;  /* 0x0000000608087981 */ /* 0x000f62000c1e1900 */
[----:B------:R-:W-:Y:S01]  /*0820*/  IADD3 R6, PT, PT, R6, 0x4, RZ ;  /* 0x0000000406067810 */ /* 0x000fe20007ffe0ff */
[----:B--2---:R-:W-:-:S04]  /*0830*/  FFMA R7, R7, R20, R12 ;  /* 0x0000001407077223 */ /* 0x004fc8000000000c */
[----:B---3--:R-:W-:-:S04]  /*0840*/  FFMA R7, R22, R19, R7 ;  /* 0x0000001316077223 */ /* 0x008fc80000000007 */
[----:B----4-:R-:W-:-:S04]  /*0850*/  FFMA R7, R14, R16, R7 ;  /* 0x000000100e077223 */ /* 0x010fc80000000007 */
[----:B-----5:R-:W-:-:S07]  /*0860*/  FFMA R12, R10, R8, R7 ;  /* 0x000000080a0c7223 */ /* 0x020fce0000000007 */
.L_x_3:
[----:B------:R-:W-:Y:S05]  /*0870*/  @!P1 BRA `(.L_x_0) ;  /* 0x0000000000749947 */ /* 0x000fea0003800000 */
[----:B------:R-:W0:Y:S01]  /*0880*/  LDC.64 R8, c[0x0][0x398] ;  /* 0x0000e600ff087b82 */ /* 0x000e220000000a00 */
[----:B------:R-:W-:Y:S02]  /*0890*/  ISETP.NE.AND P0, PT, R13, 0x1, PT ;  /* 0x000000010d00780c */ /* 0x000fe40003f05270 */
[----:B------:R-:W-:-:S04]  /*08a0*/  LOP3.LUT R4, R2, 0x1, RZ, 0xc0, !PT ;  /* 0x0000000102047812 */ /* 0x000fc800078ec0ff */
[----:B------:R-:W-:Y:S01]  /*08b0*/  ISETP.NE.U32.AND P1, PT, R4, 0x1, PT ;  /* 0x000000010400780c */ /* 0x000fe20003f25070 */
[----:B------:R-:W1:Y:S06]  /*08c0*/  LDC.64 R18, c[0x0][0x390] ;  /* 0x0000e400ff127b82 */ /* 0x000e6c0000000a00 */
[----:B------:R-:W-:Y:S02]  /*08d0*/  @P0 IMAD R7, R3, R2, R6 ;  /* 0x0000000203070224 */ /* 0x000fe400078e0206 */
[----:B------:R-:W2:Y:S01]  /*08e0*/  LDC.64 R10, c[0x0][0x390] ;  /* 0x0000e400ff0a7b82 */ /* 0x000ea20000000a00 */
[C---:B------:R-:W-:Y:S01]  /*08f0*/  @P0 IMAD R17, R6.reuse, R0, R5 ;  /* 0x0000000006110224 */ /* 0x040fe200078e0205 */
[----:B------:R-:W-:-:S02]  /*0900*/  @P0 IADD3 R6, PT, PT, R6, 0x2, RZ ;  /* 0x0000000206060810 */ /* 0x000fc40007ffe0ff */
[----:B------:R-:W-:Y:S02]  /*0910*/  @P0 IADD3 R13, PT, PT, R7, 0x1, RZ ;  /* 0x00000001070d0810 */ /* 0x000fe40007ffe0ff */
[C---:B------:R-:W-:Y:S02]  /*0920*/  @P0 IADD3 R23, PT, PT, R17.reuse, R0, RZ ;  /* 0x0000000011170210 */ /* 0x040fe40007ffe0ff */
[----:B------:R-:W3:Y:S01]  /*0930*/  LDC.64 R14, c[0x0][0x398] ;  /* 0x0000e600ff0e7b82 */ /* 0x000ee20000000a00 */
[----:B0-----:R-:W-:-:S04]  /*0940*/  @P0 IMAD.WIDE.U32 R16, R17, 0x4, R8 ;  /* 0x0000000411100825 */ /* 0x001fc800078e0008 */
[----:B------:R-:W-:Y:S02]  /*0950*/  @P0 IMAD.WIDE.U32 R8, R23, 0x4, R8 ;  /* 0x0000000417080825 */ /* 0x000fe400078e0008 */
[----:B------:R-:W4:Y:S02]  /*0960*/  @P0 LDG.E R16, desc[UR6][R16.64] ;  /* 0x0000000610100981 */ /* 0x000f24000c1e1900 */
[--C-:B-1----:R-:W-:Y:S02]  /*0970*/  @P0 IMAD.WIDE.U32 R20, R7, 0x4, R18.reuse ;  /* 0x0000000407140825 */ /* 0x102fe400078e0012 */
[----:B------:R-:W5:Y:S02]  /*0980*/  @P0 LDG.E R8, desc[UR6][R8.64] ;  /* 0x0000000608080981 */ /* 0x000f64000c1e1900 */
[----:B------:R-:W-:Y:S02]  /*0990*/  @P0 IMAD.WIDE.U32 R18, R13, 0x4, R18 ;  /* 0x000000040d120825 */ /* 0x000fe400078e0012 */
[----:B------:R-:W4:Y:S02]  /*09a0*/  @P0 LDG.E R7, desc[UR6][R20.64] ;  /* 0x0000000614070981 */ /* 0x000f24000c1e1900 */
[----:B------:R-:W-:-:S02]  /*09b0*/  @!P1 IMAD R13, R3, R2, R6 ;  /* 0x00000002030d9224 */ /* 0x000fc400078e0206 */
[----:B------:R-:W-:Y:S01]  /*09c0*/  @!P1 IMAD R23, R6, R0, R5 ;  /* 0x0000000006179224 */ /* 0x000fe200078e0205 */
[----:B------:R-:W5:Y:S01]  /*09d0*/  @P0 LDG.E R18, desc[UR6][R18.64] ;  /* 0x0000000612120981 */ /* 0x000f62000c1e1900 */
[----:B--2---:R-:W-:-:S04]  /*09e0*/  @!P1 IMAD.WIDE.U32 R10, R13, 0x4, R10 ;  /* 0x000000040d0a9825 */ /* 0x004fc800078e000a */
[----:B---3--:R-:W-:Y:S02]  /*09f0*/  @!P1 IMAD.WIDE.U32 R14, R23, 0x4, R14 ;  /* 0x00000004170e9825 */ /* 0x008fe400078e000e */
[----:B------:R-:W2:Y:S04]  /*0a00*/  @!P1 LDG.E R11, desc[UR6][R10.64] ;  /* 0x000000060a0b9981 */ /* 0x000ea8000c1e1900 */
[----:B------:R-:W2:Y:S01]  /*0a10*/  @!P1 LDG.E R14, desc[UR6][R14.64] ;  /* 0x000000060e0e9981 */ /* 0x000ea2000c1e1900 */
[----:B----4-:R-:W-:-:S04]  /*0a20*/  @P0 FFMA R7, R7, R16, R12 ;  /* 0x0000001007070223 */ /* 0x010fc8000000000c */
[----:B-----5:R-:W-:-:S04]  /*0a30*/  @P0 FFMA R12, R18, R8, R7 ;  /* 0x00000008120c0223 */ /* 0x020fc80000000007 */
[----:B--2---:R-:W-:-:S07]  /*0a40*/  @!P1 FFMA R12, R11, R14, R12 ;  /* 0x0000000e0b0c9223 */ /* 0x004fce000000000c */
.L_x_0:
[----:B------:R-:W0:Y:S01]  /*0a50*/  LDC.64 R6, c[0x0][0x3a0] ;  /* 0x0000e800ff067b82 */ /* 0x000e220000000a00 */
[----:B------:R-:W-:-:S04]  /*0a60*/  IMAD R3, R3, R0, R5 ;  /* 0x0000000003037224 */ /* 0x000fc800078e0205 */
[----:B0-----:R-:W-:-:S05]  /*0a70*/  IMAD.WIDE.U32 R2, R3, 0x4, R6 ;  /* 0x0000000403027825 */ /* 0x001fca00078e0006 */
[----:B------:R-:W-:Y:S01]  /*0a80*/  STG.E desc[UR6][R2.64], R12 ;  /* 0x0000000c02007986 */ /* 0x000fe2000c101906 */
[----:B------:R-:W-:Y:S05]  /*0a90*/  EXIT ;  /* 0x000000000000794d */ /* 0x000fea0003800000 */
.L_x_4:
[----:B------:R-:W-:-:S00]  /*0aa0*/  BRA `(.L_x_4) ;  /* 0xfffffffc00fc7947 */ /* 0x000fc0000383ffff */
[----:B------:R-:W-:-:S00]  /*0ab0*/  NOP ;  /* 0x0000000000007918 */ /* 0x000fc00000000000 */
        /* <DEDUP_REMOVED lines=12> */
.L_x_5:


//--------------------- .nv.shared.reserved.0     --------------------------
	.section	.nv.shared.reserved.0,"aw",@nobits
	.weak		__nv_reservedSMEM_offset_0_alias
	.size		__nv_reservedSMEM_offset_0_alias, 0, 64
	.other		__nv_reservedSMEM_offset_0_alias,@"STO_CUDA_RESERVED_SHARED STV_DEFAULT"
__nv_reservedSMEM_offset_0_alias:
	.zero		0
	.zero		64


//--------------------- .nv.constant0._Z29gemm_global_memory_coalescingiiiPfS_S_ --------------------------
	.section	.nv.constant0._Z29gemm_global_memory_coalescingiiiPfS_S_,"a",@progbits
	.sectionflags	@""
	.align	4
.nv.constant0._Z29gemm_global_memory_coalescingiiiPfS_S_:
	.zero		936


//--------------------- SYMBOLS --------------------------

	.type		.nv.reservedSmem.offset0,@object
	.size		.nv.reservedSmem.offset0,0x4
